//
// Generated by NVIDIA NVVM Compiler
//
// Compiler Build ID: CL-36424714
// Cuda compilation tools, release 13.0, V13.0.88
// Based on NVVM 20.0.0
//

.version 9.0
.target sm_100
.address_size 64

	// .globl	_Z18FP16GeluCUDAKernelILi4EEvPK6__halfPS0_i

.visible .entry _Z18FP16GeluCUDAKernelILi4EEvPK6__halfPS0_i(
	.param .u64 .ptr .align 1 _Z18FP16GeluCUDAKernelILi4EEvPK6__halfPS0_i_param_0,
	.param .u64 .ptr .align 1 _Z18FP16GeluCUDAKernelILi4EEvPK6__halfPS0_i_param_1,
	.param .u32 _Z18FP16GeluCUDAKernelILi4EEvPK6__halfPS0_i_param_2
)
{
	.reg .pred 	%p<11>;
	.reg .b16 	%rs<9>;
	.reg .b32 	%r<13>;
	.reg .b32 	%f<93>;
	.reg .b64 	%rd<8>;

	ld.param.u64 	%rd3, [_Z18FP16GeluCUDAKernelILi4EEvPK6__halfPS0_i_param_0];
	ld.param.u64 	%rd4, [_Z18FP16GeluCUDAKernelILi4EEvPK6__halfPS0_i_param_1];
	ld.param.u32 	%r6, [_Z18FP16GeluCUDAKernelILi4EEvPK6__halfPS0_i_param_2];
	mov.u32 	%r1, %ntid.x;
	mov.u32 	%r7, %ctaid.x;
	mov.u32 	%r8, %tid.x;
	mad.lo.s32 	%r9, %r1, %r7, %r8;
	shl.b32 	%r12, %r9, 2;
	setp.ge.s32 	%p1, %r12, %r6;
	@%p1 bra 	$L__BB0_3;
	mov.u32 	%r10, %nctaid.x;
	mul.lo.s32 	%r11, %r10, %r1;
	shl.b32 	%r3, %r11, 2;
	cvta.to.global.u64 	%rd1, %rd4;
	cvta.to.global.u64 	%rd2, %rd3;
$L__BB0_2:
	mul.wide.s32 	%rd5, %r12, 2;
	add.s64 	%rd6, %rd2, %rd5;
	ld.global.u16 	%rs1, [%rd6];
	// begin inline asm
	{  cvt.f32.f16 %f1, %rs1;}

	// end inline asm
	mul.f32 	%f9, %f1, 0f3D372713;
	mul.f32 	%f10, %f1, %f9;
	fma.rn.f32 	%f11, %f1, %f10, %f1;
	mul.f32 	%f12, %f11, 0f3F4C422A;
	mul.f32 	%f13, %f1, 0f3F000000;
	abs.f32 	%f14, %f12;
	mul.f32 	%f15, %f14, 0f4038AA3B;
	ex2.approx.ftz.f32 	%f16, %f15;
	add.f32 	%f17, %f16, 0f3F800000;
	rcp.approx.ftz.f32 	%f18, %f17;
	fma.rn.f32 	%f19, %f18, 0fC0000000, 0f3F800000;
	setp.ge.f32 	%p2, %f14, 0f41102CB4;
	selp.f32 	%f20, 0f3F800000, %f19, %p2;
	copysign.f32 	%f21, %f12, %f20;
	mul.f32 	%f22, %f12, %f12;
	fma.rn.f32 	%f23, %f22, 0f3C80F082, 0fBD563CAE;
	fma.rn.f32 	%f24, %f23, %f22, 0f3E085941;
	fma.rn.f32 	%f25, %f24, %f22, 0fBEAAA9ED;
	fma.rn.f32 	%f26, %f25, %f22, 0f00000000;
	fma.rn.f32 	%f27, %f26, %f12, %f12;
	setp.ge.f32 	%p3, %f14, 0f3F19999A;
	selp.f32 	%f28, %f21, %f27, %p3;
	add.f32 	%f29, %f28, 0f3F800000;
	mul.f32 	%f2, %f13, %f29;
	// begin inline asm
	{  cvt.rn.f16.f32 %rs2, %f2;}

	// end inline asm
	ld.global.u16 	%rs3, [%rd6+2];
	// begin inline asm
	{  cvt.f32.f16 %f3, %rs3;}

	// end inline asm
	mul.f32 	%f30, %f3, 0f3D372713;
	mul.f32 	%f31, %f3, %f30;
	fma.rn.f32 	%f32, %f3, %f31, %f3;
	mul.f32 	%f33, %f32, 0f3F4C422A;
	mul.f32 	%f34, %f3, 0f3F000000;
	abs.f32 	%f35, %f33;
	mul.f32 	%f36, %f35, 0f4038AA3B;
	ex2.approx.ftz.f32 	%f37, %f36;
	add.f32 	%f38, %f37, 0f3F800000;
	rcp.approx.ftz.f32 	%f39, %f38;
	fma.rn.f32 	%f40, %f39, 0fC0000000, 0f3F800000;
	setp.ge.f32 	%p4, %f35, 0f41102CB4;
	selp.f32 	%f41, 0f3F800000, %f40, %p4;
	copysign.f32 	%f42, %f33, %f41;
	mul.f32 	%f43, %f33, %f33;
	fma.rn.f32 	%f44, %f43, 0f3C80F082, 0fBD563CAE;
	fma.rn.f32 	%f45, %f44, %f43, 0f3E085941;
	fma.rn.f32 	%f46, %f45, %f43, 0fBEAAA9ED;
	fma.rn.f32 	%f47, %f46, %f43, 0f00000000;
	fma.rn.f32 	%f48, %f47, %f33, %f33;
	setp.ge.f32 	%p5, %f35, 0f3F19999A;
	selp.f32 	%f49, %f42, %f48, %p5;
	add.f32 	%f50, %f49, 0f3F800000;
	mul.f32 	%f4, %f34, %f50;
	// begin inline asm
	{  cvt.rn.f16.f32 %rs4, %f4;}

	// end inline asm
	ld.global.u16 	%rs5, [%rd6+4];
	// begin inline asm
	{  cvt.f32.f16 %f5, %rs5;}

	// end inline asm
	mul.f32 	%f51, %f5, 0f3D372713;
	mul.f32 	%f52, %f5, %f51;
	fma.rn.f32 	%f53, %f5, %f52, %f5;
	mul.f32 	%f54, %f53, 0f3F4C422A;
	mul.f32 	%f55, %f5, 0f3F000000;
	abs.f32 	%f56, %f54;
	mul.f32 	%f57, %f56, 0f4038AA3B;
	ex2.approx.ftz.f32 	%f58, %f57;
	add.f32 	%f59, %f58, 0f3F800000;
	rcp.approx.ftz.f32 	%f60, %f59;
	fma.rn.f32 	%f61, %f60, 0fC0000000, 0f3F800000;
	setp.ge.f32 	%p6, %f56, 0f41102CB4;
	selp.f32 	%f62, 0f3F800000, %f61, %p6;
	copysign.f32 	%f63, %f54, %f62;
	mul.f32 	%f64, %f54, %f54;
	fma.rn.f32 	%f65, %f64, 0f3C80F082, 0fBD563CAE;
	fma.rn.f32 	%f66, %f65, %f64, 0f3E085941;
	fma.rn.f32 	%f67, %f66, %f64, 0fBEAAA9ED;
	fma.rn.f32 	%f68, %f67, %f64, 0f00000000;
	fma.rn.f32 	%f69, %f68, %f54, %f54;
	setp.ge.f32 	%p7, %f56, 0f3F19999A;
	selp.f32 	%f70, %f63, %f69, %p7;
	add.f32 	%f71, %f70, 0f3F800000;
	mul.f32 	%f6, %f55, %f71;
	// begin inline asm
	{  cvt.rn.f16.f32 %rs6, %f6;}

	// end inline asm
	ld.global.u16 	%rs7, [%rd6+6];
	// begin inline asm
	{  cvt.f32.f16 %f7, %rs7;}

	// end inline asm
	mul.f32 	%f72, %f7, 0f3D372713;
	mul.f32 	%f73, %f7, %f72;
	fma.rn.f32 	%f74, %f7, %f73, %f7;
	mul.f32 	%f75, %f74, 0f3F4C422A;
	mul.f32 	%f76, %f7, 0f3F000000;
	abs.f32 	%f77, %f75;
	mul.f32 	%f78, %f77, 0f4038AA3B;
	ex2.approx.ftz.f32 	%f79, %f78;
	add.f32 	%f80, %f79, 0f3F800000;
	rcp.approx.ftz.f32 	%f81, %f80;
	fma.rn.f32 	%f82, %f81, 0fC0000000, 0f3F800000;
	setp.ge.f32 	%p8, %f77, 0f41102CB4;
	selp.f32 	%f83, 0f3F800000, %f82, %p8;
	copysign.f32 	%f84, %f75, %f83;
	mul.f32 	%f85, %f75, %f75;
	fma.rn.f32 	%f86, %f85, 0f3C80F082, 0fBD563CAE;
	fma.rn.f32 	%f87, %f86, %f85, 0f3E085941;
	fma.rn.f32 	%f88, %f87, %f85, 0fBEAAA9ED;
	fma.rn.f32 	%f89, %f88, %f85, 0f00000000;
	fma.rn.f32 	%f90, %f89, %f75, %f75;
	setp.ge.f32 	%p9, %f77, 0f3F19999A;
	selp.f32 	%f91, %f84, %f90, %p9;
	add.f32 	%f92, %f91, 0f3F800000;
	mul.f32 	%f8, %f76, %f92;
	// begin inline asm
	{  cvt.rn.f16.f32 %rs8, %f8;}

	// end inline asm
	add.s64 	%rd7, %rd1, %rd5;
	st.global.v4.u16 	[%rd7], {%rs2, %rs4, %rs6, %rs8};
	add.s32 	%r12, %r12, %r3;
	setp.lt.s32 	%p10, %r12, %r6;
	@%p10 bra 	$L__BB0_2;
$L__BB0_3:
	ret;

}


// ===== COMPILED SASS (sm_100) =====

	.target	sm_100

	.elftype	@"ET_EXEC"


//--------------------- .note.nv.tkinfo           --------------------------
	.section	.note.nv.tkinfo,"",@"SHT_NOTE"
	.sectionflags	@"SHF_NOTE_NV_TKINFO"
	.tkinfo
        /*0018*/ 	.word	0x00000002
        /*0030*/ 	.string	""
        /*0030*/ 	.string	"ptxas"
        /*0030*/ 	.string	"Cuda compilation tools, release 13.0, V13.0.88"
        /*0030*/ 	.string	"Build cuda_13.0.r13.0/compiler.36424714_0"
        /*0030*/ 	.string	"-arch sm_100 -m 64 "



//--------------------- .note.nv.cuinfo           --------------------------
	.section	.note.nv.cuinfo,"",@"SHT_NOTE"
	.sectionflags	@"SHF_NOTE_NV_CUINFO"
        /*0018*/ 	.short	0x0002
        /*001a*/ 	.short	0x0064
        /*001c*/ 	.short	0x0082
	.zero		2


//--------------------- .nv.info                  --------------------------
	.section	.nv.info,"",@"SHT_CUDA_INFO"
	.align	4


	//----- nvinfo : EIATTR_REGCOUNT
	.align		4
        /*0000*/ 	.byte	0x04, 0x2f
        /*0002*/ 	.short	(.L_1 - .L_0)
	.align		4
.L_0:
        /*0004*/ 	.word	index@(_Z18FP16GeluCUDAKernelILi4EEvPK6__halfPS0_i)
        /*0008*/ 	.word	0x0000001d


	//----- nvinfo : EIATTR_FRAME_SIZE
	.align		4
.L_1:
        /*000c*/ 	.byte	0x04, 0x11
        /*000e*/ 	.short	(.L_3 - .L_2)
	.align		4
.L_2:
        /*0010*/ 	.word	index@(_Z18FP16GeluCUDAKernelILi4EEvPK6__halfPS0_i)
        /*0014*/ 	.word	0x00000000


	//----- nvinfo : EIATTR_MIN_STACK_SIZE
	.align		4
.L_3:
        /*0018*/ 	.byte	0x04, 0x12
        /*001a*/ 	.short	(.L_5 - .L_4)
	.align		4
.L_4:
        /*001c*/ 	.word	index@(_Z18FP16GeluCUDAKernelILi4EEvPK6__halfPS0_i)
        /*0020*/ 	.word	0x00000000
.L_5:


//--------------------- .nv.compat                --------------------------
	.section	.nv.compat,"",@"SHT_CUDA_COMPAT_INFO"
	.align	4
        /*0000*/ 	.byte	0x02, 0x09, 0x00, 0x00, 0x02, 0x02, 0x01, 0x00, 0x02, 0x05, 0x05, 0x00, 0x03, 0x07, 0x01, 0x01
        /*0010*/ 	.byte	0x02, 0x03, 0x00, 0x00, 0x02, 0x06, 0x01, 0x00, 0x04, 0x0b, 0x08, 0x00, 0x01, 0x00, 0x00, 0x00
        /*0020*/ 	.byte	0x00, 0x00, 0x00, 0x00


//--------------------- .nv.info._Z18FP16GeluCUDAKernelILi4EEvPK6__halfPS0_i --------------------------
	.section	.nv.info._Z18FP16GeluCUDAKernelILi4EEvPK6__halfPS0_i,"",@"SHT_CUDA_INFO"
	.sectionflags	@""
	.align	4


	//----- nvinfo : EIATTR_CUDA_API_VERSION
	.align		4
        /*0000*/ 	.byte	0x04, 0x37
        /*0002*/ 	.short	(.L_7 - .L_6)
.L_6:
        /*0004*/ 	.word	0x00000082


	//----- nvinfo : EIATTR_KPARAM_INFO
	.align		4
.L_7:
        /*0008*/ 	.byte	0x04, 0x17
        /*000a*/ 	.short	(.L_9 - .L_8)
.L_8:
        /*000c*/ 	.word	0x00000000
        /*0010*/ 	.short	0x0002
        /*0012*/ 	.short	0x0010
        /*0014*/ 	.byte	0x00, 0xf0, 0x11, 0x00


	//----- nvinfo : EIATTR_KPARAM_INFO
	.align		4
.L_9:
        /*0018*/ 	.byte	0x04, 0x17
        /*001a*/ 	.short	(.L_11 - .L_10)
.L_10:
        /*001c*/ 	.word	0x00000000
        /*0020*/ 	.short	0x0001
        /*0022*/ 	.short	0x0008
        /*0024*/ 	.byte	0x00, 0xf5, 0x21, 0x00


	//----- nvinfo : EIATTR_KPARAM_INFO
	.align		4
.L_11:
        /*0028*/ 	.byte	0x04, 0x17
        /*002a*/ 	.short	(.L_13 - .L_12)
.L_12:
        /*002c*/ 	.word	0x00000000
        /*0030*/ 	.short	0x0000
        /*0032*/ 	.short	0x0000
        /*0034*/ 	.byte	0x00, 0xf5, 0x21, 0x00


	//----- nvinfo : EIATTR_SPARSE_MMA_MASK
	.align		4
.L_13:
        /*0038*/ 	.byte	0x03, 0x50
        /*003a*/ 	.short	0x0000


	//----- nvinfo : EIATTR_MAXREG_COUNT
	.align		4
        /*003c*/ 	.byte	0x03, 0x1b
        /*003e*/ 	.short	0x00ff


	//----- nvinfo : EIATTR_MERCURY_ISA_VERSION
	.align		4
        /*0040*/ 	.byte	0x03, 0x5f
        /*0042*/ 	.short	0x0101


	//----- nvinfo : EIATTR_VRC_CTA_INIT_COUNT
	.align		4
        /*0044*/ 	.byte	0x02, 0x4a
	.zero		1
	.zero		1


	//----- nvinfo : EIATTR_EXIT_INSTR_OFFSETS
	.align		4
        /*0048*/ 	.byte	0x04, 0x1c
        /*004a*/ 	.short	(.L_15 - .L_14)


	//   ....[0]....
.L_14:
        /*004c*/ 	.word	0x00000080


	//   ....[1]....
        /*0050*/ 	.word	0x00000780


	//----- nvinfo : EIATTR_CRS_STACK_SIZE
	.align		4
.L_15:
        /*0054*/ 	.byte	0x04, 0x1e
        /*0056*/ 	.short	(.L_17 - .L_16)
.L_16:
        /*0058*/ 	.word	0x00000000


	//----- nvinfo : EIATTR_CBANK_PARAM_SIZE
	.align		4
.L_17:
        /*005c*/ 	.byte	0x03, 0x19
        /*005e*/ 	.short	0x0014


	//----- nvinfo : EIATTR_PARAM_CBANK
	.align		4
        /*0060*/ 	.byte	0x04, 0x0a
        /*0062*/ 	.short	(.L_19 - .L_18)
	.align		4
.L_18:
        /*0064*/ 	.word	index@(.nv.constant0._Z18FP16GeluCUDAKernelILi4EEvPK6__halfPS0_i)
        /*0068*/ 	.short	0x0380
        /*006a*/ 	.short	0x0014


	//----- nvinfo : EIATTR_SW_WAR
	.align		4
.L_19:
        /*006c*/ 	.byte	0x04, 0x36
        /*006e*/ 	.short	(.L_21 - .L_20)
.L_20:
        /*0070*/ 	.word	0x00000008
.L_21:


//--------------------- .nv.callgraph             --------------------------
	.section	.nv.callgraph,"",@"SHT_CUDA_CALLGRAPH"
	.align	4
	.sectionentsize	8
	.align		4
        /*0000*/ 	.word	0x00000000
	.align		4
        /*0004*/ 	.word	0xffffffff
	.align		4
        /*0008*/ 	.word	0x00000000
	.align		4
        /*000c*/ 	.word	0xfffffffe
	.align		4
        /*0010*/ 	.word	0x00000000
	.align		4
        /*0014*/ 	.word	0xfffffffd
	.align		4
        /*0018*/ 	.word	0x00000000
	.align		4
        /*001c*/ 	.word	0xfffffffc


//--------------------- .text._Z18FP16GeluCUDAKernelILi4EEvPK6__halfPS0_i --------------------------
	.section	.text._Z18FP16GeluCUDAKernelILi4EEvPK6__halfPS0_i,"ax",@progbits
	.align	128
        .global         _Z18FP16GeluCUDAKernelILi4EEvPK6__halfPS0_i
        .type           _Z18FP16GeluCUDAKernelILi4EEvPK6__halfPS0_i,@function
        .size           _Z18FP16GeluCUDAKernelILi4EEvPK6__halfPS0_i,(.L_x_2 - _Z18FP16GeluCUDAKernelILi4EEvPK6__halfPS0_i)
        .other          _Z18FP16GeluCUDAKernelILi4EEvPK6__halfPS0_i,@"STO_CUDA_ENTRY STV_DEFAULT"
_Z18FP16GeluCUDAKernelILi4EEvPK6__halfPS0_i:
.text._Z18FP16GeluCUDAKernelILi4EEvPK6__halfPS0_i:
[----:B------:R-:W-:Y:S01]  /*0000*/  LDC R1, c[0x0][0x37c] ;  /* 0x0000df00ff017b82 */ /* 0x000fe20000000800 */
[----:B------:R-:W0:Y:S01]  /*0010*/  S2R R0, SR_CTAID.X ;  /* 0x0000000000007919 */ /* 0x000e220000002500 */
[----:B------:R-:W0:Y:S01]  /*0020*/  LDCU UR4, c[0x0][0x360] ;  /* 0x00006c00ff0477ac */ /* 0x000e220008000800 */
[----:B------:R-:W0:Y:S01]  /*0030*/  S2R R3, SR_TID.X ;  /* 0x0000000000037919 */ /* 0x000e220000002100 */
[----:B------:R-:W1:Y:S01]  /*0040*/  LDCU UR5, c[0x0][0x390] ;  /* 0x00007200ff0577ac */ /* 0x000e620008000800 */
[----:B0-----:R-:W-:-:S05]  /*0050*/  IMAD R0, R0, UR4, R3 ;  /* 0x0000000400007c24 */ /* 0x001fca000f8e0203 */
[----:B------:R-:W-:-:S04]  /*0060*/  SHF.L.U32 R9, R0, 0x2, RZ ;  /* 0x0000000200097819 */ /* 0x000fc800000006ff */
[----:B-1----:R-:W-:-:S13]  /*0070*/  ISETP.GE.AND P0, PT, R9, UR5, PT ;  /* 0x0000000509007c0c */ /* 0x002fda000bf06270 */
[----:B------:R-:W-:Y:S05]  /*0080*/  @P0 EXIT ;  /* 0x000000000000094d */ /* 0x000fea0003800000 */
[----:B------:R-:W0:Y:S01]  /*0090*/  LDC R3, c[0x0][0x370] ;  /* 0x0000dc00ff037b82 */ /* 0x000e220000000800 */
[----:B------:R-:W1:Y:S07]  /*00a0*/  LDCU.64 UR6, c[0x0][0x358] ;  /* 0x00006b00ff0677ac */ /* 0x000e6e0008000a00 */
[----:B------:R-:W2:Y:S08]  /*00b0*/  LDC.64 R4, c[0x0][0x380] ;  /* 0x0000e000ff047b82 */ /* 0x000eb00000000a00 */
[----:B------:R-:W3:Y:S01]  /*00c0*/  LDC.64 R6, c[0x0][0x388] ;  /* 0x0000e200ff067b82 */ /* 0x000ee20000000a00 */
[----:B01----:R-:W-:-:S07]  /*00d0*/  IMAD R3, R3, UR4, RZ ;  /* 0x0000000403037c24 */ /* 0x003fce000f8e02ff */
.L_x_0:
[----:B--2---:R-:W-:-:S05]  /*00e0*/  IMAD.WIDE R16, R9, 0x2, R4 ;  /* 0x0000000209107825 */ /* 0x004fca00078e0204 */
[----:B0-----:R-:W2:Y:S04]  /*00f0*/  LDG.E.U16 R14, desc[UR6][R16.64] ;  /* 0x00000006100e7981 */ /* 0x001ea8000c1e1500 */
[----:B------:R-:W4:Y:S04]  /*0100*/  LDG.E.U16 R13, desc[UR6][R16.64+0x2] ;  /* 0x00000206100d7981 */ /* 0x000f28000c1e1500 */
[----:B------:R-:W5:Y:S04]  /*0110*/  LDG.E.U16 R12, desc[UR6][R16.64+0x4] ;  /* 0x00000406100c7981 */ /* 0x000f68000c1e1500 */
[----:B------:R-:W3:Y:S01]  /*0120*/  LDG.E.U16 R10, desc[UR6][R16.64+0x6] ;  /* 0x00000606100a7981 */ /* 0x000ee2000c1e1500 */
[----:B--2---:R-:W-:-:S02]  /*0130*/  HADD2.F32 R14, -RZ, R14.H0_H0 ;  /* 0x2000000eff0e7230 */ /* 0x004fc40000004100 */
[----:B----4-:R-:W-:-:S03]  /*0140*/  HADD2.F32 R13, -RZ, R13.H0_H0 ;  /* 0x2000000dff0d7230 */ /* 0x010fc60000004100 */
[----:B------:R-:W-:Y:S01]  /*0150*/  FMUL R11, R14, 0.044714998453855514526 ;  /* 0x3d3727130e0b7820 */ /* 0x000fe20000400000 */
[----:B-----5:R-:W-:-:S03]  /*0160*/  HADD2.F32 R12, -RZ, R12.H0_H0 ;  /* 0x2000000cff0c7230 */ /* 0x020fc60000004100 */
[C---:B------:R-:W-:Y:S01]  /*0170*/  FMUL R11, R14.reuse, R11 ;  /* 0x0000000b0e0b7220 */ /* 0x040fe20000400000 */
[C---:B------:R-:W-:Y:S01]  /*0180*/  FMUL R0, R13.reuse, 0.044714998453855514526 ;  /* 0x3d3727130d007820 */ /* 0x040fe20000400000 */
[----:B---3--:R-:W-:Y:S02]  /*0190*/  HADD2.F32 R10, -RZ, R10.H0_H0 ;  /* 0x2000000aff0a7230 */ /* 0x008fe40000004100 */
[----:B------:R-:W-:Y:S01]  /*01a0*/  FFMA R8, R14, R11, R14 ;  /* 0x0000000b0e087223 */ /* 0x000fe2000000000e */
[----:B------:R-:W-:Y:S01]  /*01b0*/  FMUL R11, R12, 0.044714998453855514526 ;  /* 0x3d3727130c0b7820 */ /* 0x000fe20000400000 */
[C---:B------:R-:W-:Y:S01]  /*01c0*/  FMUL R0, R13.reuse, R0 ;  /* 0x000000000d007220 */ /* 0x040fe20000400000 */
[----:B------:R-:W-:Y:S01]  /*01d0*/  FMUL R14, R14, 0.5 ;  /* 0x3f0000000e0e7820 */ /* 0x000fe20000400000 */
[----:B------:R-:W-:Y:S01]  /*01e0*/  FMUL R15, R10, 0.044714998453855514526 ;  /* 0x3d3727130a0f7820 */ /* 0x000fe20000400000 */
[----:B------:R-:W-:Y:S01]  /*01f0*/  FMUL R11, R12, R11 ;  /* 0x0000000b0c0b7220 */ /* 0x000fe20000400000 */
[----:B------:R-:W-:Y:S01]  /*0200*/  FFMA R17, R13, R0, R13 ;  /* 0x000000000d117223 */ /* 0x000fe2000000000d */
[----:B------:R-:W-:Y:S01]  /*0210*/  FMUL R8, R8, 0.79788458347320556641 ;  /* 0x3f4c422a08087820 */ /* 0x000fe20000400000 */
[----:B------:R-:W-:Y:S01]  /*0220*/  FMUL R15, R10, R15 ;  /* 0x0000000f0a0f7220 */ /* 0x000fe20000400000 */
[----:B------:R-:W-:Y:S01]  /*0230*/  FFMA R11, R12, R11, R12 ;  /* 0x0000000b0c0b7223 */ /* 0x000fe2000000000c */
[----:B------:R-:W-:Y:S01]  /*0240*/  FMUL R17, R17, 0.79788458347320556641 ;  /* 0x3f4c422a11117820 */ /* 0x000fe20000400000 */
[----:B------:R-:W-:Y:S01]  /*0250*/  FMUL R0, |R8|, 2.8853900432586669922 ;  /* 0x4038aa3b08007820 */ /* 0x000fe20000400200 */
[----:B------:R-:W-:Y:S01]  /*0260*/  FFMA R15, R10, R15, R10 ;  /* 0x0000000f0a0f7223 */ /* 0x000fe2000000000a */
[----:B------:R-:W-:Y:S01]  /*0270*/  FMUL R16, R11, 0.79788458347320556641 ;  /* 0x3f4c422a0b107820 */ /* 0x000fe20000400000 */
[----:B------:R-:W-:Y:S01]  /*0280*/  FMUL R2, |R17|, 2.8853900432586669922 ;  /* 0x4038aa3b11027820 */ /* 0x000fe20000400200 */
[----:B------:R-:W-:-:S02]  /*0290*/  HFMA2 R11, -RZ, RZ, 1.125, -9232 ;  /* 0x3c80f082ff0b7431 */ /* 0x000fc400000001ff */
[----:B------:R-:W-:Y:S01]  /*02a0*/  FMUL R15, R15, 0.79788458347320556641 ;  /* 0x3f4c422a0f0f7820 */ /* 0x000fe20000400000 */
[----:B------:R-:W-:Y:S01]  /*02b0*/  FMUL R18, |R16|, 2.8853900432586669922 ;  /* 0x4038aa3b10127820 */ /* 0x000fe20000400200 */
[----:B------:R-:W0:Y:S01]  /*02c0*/  MUFU.EX2 R0, R0 ;  /* 0x0000000000007308 */ /* 0x000e220000000800 */
[----:B------:R-:W-:Y:S01]  /*02d0*/  FMUL R19, R8, R8 ;  /* 0x0000000808137220 */ /* 0x000fe20000400000 */
[----:B------:R-:W-:Y:S01]  /*02e0*/  FMUL R20, |R15|, 2.8853900432586669922 ;  /* 0x4038aa3b0f147820 */ /* 0x000fe20000400200 */
[----:B------:R-:W-:Y:S01]  /*02f0*/  FMUL R21, R16, R16 ;  /* 0x0000001010157220 */ /* 0x000fe20000400000 */
[C---:B------:R-:W-:Y:S01]  /*0300*/  FSETP.GE.AND P6, PT, |R8|.reuse, 9.010913848876953125, PT ;  /* 0x41102cb40800780b */ /* 0x040fe20003fc6200 */
[----:B------:R-:W-:Y:S01]  /*0310*/  FMUL R13, R13, 0.5 ;  /* 0x3f0000000d0d7820 */ /* 0x000fe20000400000 */
[----:B------:R-:W-:Y:S01]  /*0320*/  FSETP.GE.AND P2, PT, |R8|, 0.60000002384185791016, PT ;  /* 0x3f19999a0800780b */ /* 0x000fe20003f46200 */
[----:B------:R-:W-:Y:S01]  /*0330*/  FMUL R12, R12, 0.5 ;  /* 0x3f0000000c0c7820 */ /* 0x000fe20000400000 */
[----:B------:R-:W1:Y:S01]  /*0340*/  MUFU.EX2 R2, R2 ;  /* 0x0000000200027308 */ /* 0x000e620000000800 */
[----:B------:R-:W-:Y:S01]  /*0350*/  FSETP.GE.AND P1, PT, |R17|, 0.60000002384185791016, PT ;  /* 0x3f19999a1100780b */ /* 0x000fe20003f26200 */
[----:B------:R-:W-:Y:S01]  /*0360*/  FMUL R10, R10, 0.5 ;  /* 0x3f0000000a0a7820 */ /* 0x000fe20000400000 */
[----:B------:R-:W-:-:S02]  /*0370*/  FSETP.GE.AND P0, PT, |R16|, 0.60000002384185791016, PT ;  /* 0x3f19999a1000780b */ /* 0x000fc40003f06200 */
[----:B------:R-:W-:Y:S02]  /*0380*/  FSETP.GE.AND P5, PT, |R17|, 9.010913848876953125, PT ;  /* 0x41102cb41100780b */ /* 0x000fe40003fa6200 */
[----:B------:R-:W-:Y:S01]  /*0390*/  FSETP.GE.AND P4, PT, |R16|, 9.010913848876953125, PT ;  /* 0x41102cb41000780b */ /* 0x000fe20003f86200 */
[----:B------:R-:W2:Y:S01]  /*03a0*/  MUFU.EX2 R18, R18 ;  /* 0x0000001200127308 */ /* 0x000ea20000000800 */
[----:B0-----:R-:W-:Y:S01]  /*03b0*/  FADD R0, R0, 1 ;  /* 0x3f80000000007421 */ /* 0x001fe20000000000 */
[----:B------:R-:W-:-:S06]  /*03c0*/  FSETP.GE.AND P3, PT, |R15|, 9.010913848876953125, PT ;  /* 0x41102cb40f00780b */ /* 0x000fcc0003f66200 */
[----:B------:R-:W0:Y:S01]  /*03d0*/  MUFU.EX2 R20, R20 ;  /* 0x0000001400147308 */ /* 0x000e220000000800 */
[----:B-1----:R-:W-:Y:S01]  /*03e0*/  FADD R24, R2, 1 ;  /* 0x3f80000002187421 */ /* 0x002fe20000000000 */
[----:B------:R-:W-:-:S06]  /*03f0*/  FFMA R2, R19, R11, -0.052303962409496307373 ;  /* 0xbd563cae13027423 */ /* 0x000fcc000000000b */
[----:B------:R1:W3:Y:S01]  /*0400*/  MUFU.RCP R26, R0 ;  /* 0x00000000001a7308 */ /* 0x0002e20000001000 */
[----:B--2---:R-:W-:Y:S01]  /*0410*/  FADD R22, R18, 1 ;  /* 0x3f80000012167421 */ /* 0x004fe20000000000 */
[----:B------:R-:W-:-:S04]  /*0420*/  FMUL R18, R17, R17 ;  /* 0x0000001111127220 */ /* 0x000fc80000400000 */
[----:B------:R-:W-:Y:S02]  /*0430*/  FFMA R23, R18, R11, -0.052303962409496307373 ;  /* 0xbd563cae12177423 */ /* 0x000fe4000000000b */
[----:B------:R-:W2:Y:S01]  /*0440*/  MUFU.RCP R24, R24 ;  /* 0x0000001800187308 */ /* 0x000ea20000001000 */
[----:B0-----:R-:W-:Y:S01]  /*0450*/  FADD R20, R20, 1 ;  /* 0x3f80000014147421 */ /* 0x001fe20000000000 */
[----:B-1----:R-:W-:Y:S01]  /*0460*/  FFMA R0, R19, R2, 0.1331529766321182251 ;  /* 0x3e08594113007423 */ /* 0x002fe20000000002 */
[C---:B------:R-:W-:Y:S01]  /*0470*/  FFMA R23, R18.reuse, R23, 0.1331529766321182251 ;  /* 0x3e08594112177423 */ /* 0x040fe20000000017 */
[----:B------:R-:W-:Y:S02]  /*0480*/  FFMA R2, R21, R11, -0.052303962409496307373 ;  /* 0xbd563cae15027423 */ /* 0x000fe4000000000b */
[----:B------:R-:W-:Y:S02]  /*0490*/  FFMA R0, R19, R0, -0.33332768082618713379 ;  /* 0xbeaaa9ed13007423 */ /* 0x000fe40000000000 */
[----:B------:R-:W0:Y:S01]  /*04a0*/  MUFU.RCP R22, R22 ;  /* 0x0000001600167308 */ /* 0x000e220000001000 */
[----:B------:R-:W-:Y:S01]  /*04b0*/  FFMA R2, R21, R2, 0.1331529766321182251 ;  /* 0x3e08594115027423 */ /* 0x000fe20000000002 */
[----:B------:R-:W-:Y:S01]  /*04c0*/  FFMA R19, R19, R0, RZ ;  /* 0x0000000013137223 */ /* 0x000fe200000000ff */
[----:B------:R-:W-:Y:S01]  /*04d0*/  FFMA R0, R18, R23, -0.33332768082618713379 ;  /* 0xbeaaa9ed12007423 */ /* 0x000fe20000000017 */
[----:B------:R-:W-:Y:S01]  /*04e0*/  MOV R23, 0x3f800000 ;  /* 0x3f80000000177802 */ /* 0x000fe20000000f00 */
[----:B------:R-:W-:-:S02]  /*04f0*/  FFMA R2, R21, R2, -0.33332768082618713379 ;  /* 0xbeaaa9ed15027423 */ /* 0x000fc40000000002 */
[----:B------:R-:W-:Y:S01]  /*0500*/  FFMA R18, R18, R0, RZ ;  /* 0x0000000012127223 */ /* 0x000fe200000000ff */
[----:B------:R-:W1:Y:S01]  /*0510*/  MUFU.RCP R20, R20 ;  /* 0x0000001400147308 */ /* 0x000e620000001000 */
[----:B------:R-:W-:Y:S01]  /*0520*/  FMUL R0, R15, R15 ;  /* 0x0000000f0f007220 */ /* 0x000fe20000400000 */
[--C-:B---3--:R-:W-:Y:S01]  /*0530*/  FFMA R26, R26, -2, R23.reuse ;  /* 0xc00000001a1a7823 */ /* 0x108fe20000000017 */
[----:B--2---:R-:W-:Y:S01]  /*0540*/  FFMA R24, R24, -2, R23 ;  /* 0xc000000018187823 */ /* 0x004fe20000000017 */
[----:B------:R-:W-:Y:S01]  /*0550*/  FFMA R21, R21, R2, RZ ;  /* 0x0000000215157223 */ /* 0x000fe200000000ff */
[----:B------:R-:W-:-:S03]  /*0560*/  FFMA R11, R0, R11, -0.052303962409496307373 ;  /* 0xbd563cae000b7423 */ /* 0x000fc6000000000b */
[----:B------:R-:W-:Y:S01]  /*0570*/  FSEL R24, R24, 1, !P5 ;  /* 0x3f80000018187808 */ /* 0x000fe20006800000 */
[----:B0-----:R-:W-:Y:S01]  /*0580*/  FFMA R22, R22, -2, R23 ;  /* 0xc000000016167823 */ /* 0x001fe20000000017 */
[----:B------:R-:W-:-:S04]  /*0590*/  FFMA R11, R0, R11, 0.1331529766321182251 ;  /* 0x3e085941000b7423 */ /* 0x000fc8000000000b */
[----:B------:R-:W-:Y:S01]  /*05a0*/  FFMA R11, R0, R11, -0.33332768082618713379 ;  /* 0xbeaaa9ed000b7423 */ /* 0x000fe2000000000b */
[----:B------:R-:W-:Y:S01]  /*05b0*/  FSEL R25, R22, 1, !P4 ;  /* 0x3f80000016197808 */ /* 0x000fe20006000000 */
[----:B-1----:R-:W-:Y:S01]  /*05c0*/  FFMA R20, R20, -2, R23 ;  /* 0xc000000014147823 */ /* 0x002fe20000000017 */
[----:B------:R-:W-:Y:S01]  /*05d0*/  FSEL R23, R26, 1, !P6 ;  /* 0x3f8000001a177808 */ /* 0x000fe20007000000 */
[----:B------:R-:W-:Y:S01]  /*05e0*/  FFMA R0, R0, R11, RZ ;  /* 0x0000000b00007223 */ /* 0x000fe200000000ff */
[----:B------:R-:W-:Y:S02]  /*05f0*/  FSETP.GE.AND P6, PT, |R15|, 0.60000002384185791016, PT ;  /* 0x3f19999a0f00780b */ /* 0x000fe40003fc6200 */
[----:B------:R-:W-:Y:S02]  /*0600*/  FSEL R2, R20, 1, !P3 ;  /* 0x3f80000014027808 */ /* 0x000fe40005800000 */
[--C-:B------:R-:W-:Y:S01]  /*0610*/  LOP3.LUT R20, R23, 0x80000000, R8.reuse, 0xb8, !PT ;  /* 0x8000000017147812 */ /* 0x100fe200078eb808 */
[----:B------:R-:W-:Y:S01]  /*0620*/  @!P2 FFMA R20, R8, R19, R8 ;  /* 0x000000130814a223 */ /* 0x000fe20000000008 */
[--C-:B------:R-:W-:Y:S01]  /*0630*/  LOP3.LUT R22, R24, 0x80000000, R17.reuse, 0xb8, !PT ;  /* 0x8000000018167812 */ /* 0x100fe200078eb811 */
[----:B------:R-:W-:Y:S01]  /*0640*/  @!P1 FFMA R22, R17, R18, R17 ;  /* 0x0000001211169223 */ /* 0x000fe20000000011 */
[--C-:B------:R-:W-:Y:S01]  /*0650*/  LOP3.LUT R23, R25, 0x80000000, R16.reuse, 0xb8, !PT ;  /* 0x8000000019177812 */ /* 0x100fe200078eb810 */
[----:B------:R-:W-:Y:S01]  /*0660*/  @!P0 FFMA R23, R16, R21, R16 ;  /* 0x0000001510178223 */ /* 0x000fe20000000010 */
[--C-:B------:R-:W-:Y:S01]  /*0670*/  LOP3.LUT R2, R2, 0x80000000, R15.reuse, 0xb8, !PT ;  /* 0x8000000002027812 */ /* 0x100fe200078eb80f */
[----:B------:R-:W-:Y:S01]  /*0680*/  FADD R11, R20, 1 ;  /* 0x3f800000140b7421 */ /* 0x000fe20000000000 */
[----:B------:R-:W-:Y:S01]  /*0690*/  FADD R22, R22, 1 ;  /* 0x3f80000016167421 */ /* 0x000fe20000000000 */
[----:B------:R-:W-:Y:S01]  /*06a0*/  @!P6 FFMA R2, R15, R0, R15 ;  /* 0x000000000f02e223 */ /* 0x000fe2000000000f */
[----:B------:R-:W-:Y:S01]  /*06b0*/  FADD R23, R23, 1 ;  /* 0x3f80000017177421 */ /* 0x000fe20000000000 */
[----:B------:R-:W-:Y:S01]  /*06c0*/  FMUL R11, R14, R11 ;  /* 0x0000000b0e0b7220 */ /* 0x000fe20000400000 */
[----:B------:R-:W-:Y:S01]  /*06d0*/  FMUL R22, R13, R22 ;  /* 0x000000160d167220 */ /* 0x000fe20000400000 */
[----:B------:R-:W-:Y:S01]  /*06e0*/  FADD R15, R2, 1 ;  /* 0x3f800000020f7421 */ /* 0x000fe20000000000 */
[----:B------:R-:W-:-:S03]  /*06f0*/  FMUL R12, R12, R23 ;  /* 0x000000170c0c7220 */ /* 0x000fc60000400000 */
[----:B------:R-:W-:Y:S01]  /*0700*/  FMUL R15, R10, R15 ;  /* 0x0000000f0a0f7220 */ /* 0x000fe20000400000 */
[----:B------:R-:W-:Y:S01]  /*0710*/  F2FP.F16.F32.PACK_AB R14, R22, R11 ;  /* 0x0000000b160e723e */ /* 0x000fe200000000ff */
[----:B------:R-:W-:Y:S01]  /*0720*/  IMAD.WIDE R10, R9, 0x2, R6 ;  /* 0x00000002090a7825 */ /* 0x000fe200078e0206 */
[----:B------:R-:W-:Y:S02]  /*0730*/  LEA R9, R3, R9, 0x2 ;  /* 0x0000000903097211 */ /* 0x000fe400078e10ff */
[----:B------:R-:W-:Y:S02]  /*0740*/  F2FP.F16.F32.PACK_AB R15, R15, R12 ;  /* 0x0000000c0f0f723e */ /* 0x000fe400000000ff */
[----:B------:R-:W-:-:S03]  /*0750*/  ISETP.GE.AND P0, PT, R9, UR5, PT ;  /* 0x0000000509007c0c */ /* 0x000fc6000bf06270 */
[----:B------:R0:W-:Y:S10]  /*0760*/  STG.E.64 desc[UR6][R10.64], R14 ;  /* 0x0000000e0a007986 */ /* 0x0001f4000c101b06 */
[----:B------:R-:W-:Y:S05]  /*0770*/  @!P0 BRA `(.L_x_0) ;  /* 0xfffffff800588947 */ /* 0x000fea000383ffff */
[----:B------:R-:W-:Y:S05]  /*0780*/  EXIT ;  /* 0x000000000000794d */ /* 0x000fea0003800000 */
.L_x_1:
[----:B------:R-:W-:-:S00]  /*0790*/  BRA `(.L_x_1) ;  /* 0xfffffffc00fc7947 */ /* 0x000fc0000383ffff */
[----:B------:R-:W-:-:S00]  /*07a0*/  NOP ;  /* 0x0000000000007918 */ /* 0x000fc00000000000 */
        /* <DEDUP_REMOVED lines=13> */
.L_x_2:


//--------------------- .nv.shared.reserved.0     --------------------------
	.section	.nv.shared.reserved.0,"aw",@nobits
	.weak		__nv_reservedSMEM_offset_0_alias
	.size		__nv_reservedSMEM_offset_0_alias, 0, 64
	.other		__nv_reservedSMEM_offset_0_alias,@"STO_CUDA_RESERVED_SHARED STV_DEFAULT"
__nv_reservedSMEM_offset_0_alias:
	.zero		0
	.zero		64


//--------------------- .nv.constant0._Z18FP16GeluCUDAKernelILi4EEvPK6__halfPS0_i --------------------------
	.section	.nv.constant0._Z18FP16GeluCUDAKernelILi4EEvPK6__halfPS0_i,"a",@progbits
	.sectionflags	@""
	.align	4
.nv.constant0._Z18FP16GeluCUDAKernelILi4EEvPK6__halfPS0_i:
	.zero		916


//--------------------- SYMBOLS --------------------------

	.type		.nv.reservedSmem.offset0,@object
	.size		.nv.reservedSmem.offset0,0x4
